//
// Generated by NVIDIA NVVM Compiler
//
// Compiler Build ID: CL-36424714
// Cuda compilation tools, release 13.0, V13.0.88
// Based on NVVM 20.0.0
//

.version 9.0
.target sm_100
.address_size 64

	// .globl	_Z7matmul_PfS_S_i
// _ZZ7matmul_PfS_S_iE3Mds has been demoted
// _ZZ7matmul_PfS_S_iE3Nds has been demoted
// _ZZ6matmulPfS_S_iE3Mds has been demoted
// _ZZ6matmulPfS_S_iE3Nds has been demoted

.visible .entry _Z7matmul_PfS_S_i(
	.param .u64 .ptr .align 1 _Z7matmul_PfS_S_i_param_0,
	.param .u64 .ptr .align 1 _Z7matmul_PfS_S_i_param_1,
	.param .u64 .ptr .align 1 _Z7matmul_PfS_S_i_param_2,
	.param .u32 _Z7matmul_PfS_S_i_param_3
)
{
	.reg .pred 	%p<10>;
	.reg .b32 	%r<119>;
	.reg .b32 	%f<143>;
	.reg .b64 	%rd<48>;
	// demoted variable
	.shared .align 4 .b8 _ZZ7matmul_PfS_S_iE3Mds[16];
	// demoted variable
	.shared .align 4 .b8 _ZZ7matmul_PfS_S_iE3Nds[16];
	ld.param.u64 	%rd4, [_Z7matmul_PfS_S_i_param_0];
	ld.param.u64 	%rd5, [_Z7matmul_PfS_S_i_param_1];
	ld.param.u32 	%r49, [_Z7matmul_PfS_S_i_param_3];
	cvta.to.global.u64 	%rd1, %rd5;
	cvta.to.global.u64 	%rd2, %rd4;
	mov.u32 	%r50, %ctaid.x;
	mov.u32 	%r51, %ctaid.y;
	mov.u32 	%r1, %tid.x;
	mov.u32 	%r2, %tid.y;
	shl.b32 	%r52, %r51, 1;
	add.s32 	%r3, %r52, %r2;
	shl.b32 	%r4, %r50, 1;
	add.s32 	%r5, %r4, %r1;
	shr.u32 	%r53, %r49, 31;
	add.s32 	%r54, %r49, %r53;
	shr.s32 	%r6, %r54, 1;
	setp.lt.s32 	%p1, %r49, 2;
	mov.f32 	%f142, 0f00000000;
	@%p1 bra 	$L__BB0_12;
	mad.lo.s32 	%r7, %r49, %r3, %r1;
	shl.b32 	%r56, %r2, 3;
	mov.u32 	%r57, _ZZ7matmul_PfS_S_iE3Mds;
	add.s32 	%r8, %r57, %r56;
	shl.b32 	%r58, %r1, 2;
	add.s32 	%r9, %r8, %r58;
	mov.u32 	%r59, _ZZ7matmul_PfS_S_iE3Nds;
	add.s32 	%r11, %r59, %r58;
	add.s32 	%r10, %r11, %r56;
	add.s32 	%r60, %r6, -1;
	setp.lt.u32 	%p2, %r60, 7;
	mov.f32 	%f142, 0f00000000;
	mov.b32 	%r117, 0;
	@%p2 bra 	$L__BB0_4;
	and.b32  	%r61, %r6, 1073741816;
	neg.s32 	%r115, %r61;
	add.s32 	%r62, %r2, 14;
	mad.lo.s32 	%r63, %r49, %r62, %r1;
	add.s32 	%r113, %r63, %r4;
	add.s32 	%r64, %r2, 12;
	mad.lo.s32 	%r65, %r49, %r64, %r1;
	add.s32 	%r112, %r65, %r4;
	add.s32 	%r66, %r2, 10;
	mad.lo.s32 	%r67, %r49, %r66, %r1;
	add.s32 	%r111, %r67, %r4;
	add.s32 	%r68, %r2, 8;
	mad.lo.s32 	%r69, %r49, %r68, %r1;
	add.s32 	%r110, %r69, %r4;
	add.s32 	%r70, %r2, 6;
	mad.lo.s32 	%r71, %r49, %r70, %r1;
	add.s32 	%r109, %r71, %r4;
	add.s32 	%r72, %r2, 4;
	mad.lo.s32 	%r73, %r49, %r72, %r1;
	add.s32 	%r108, %r73, %r4;
	add.s32 	%r74, %r2, 2;
	mad.lo.s32 	%r75, %r49, %r74, %r1;
	add.s32 	%r107, %r75, %r4;
	mad.lo.s32 	%r76, %r2, %r49, %r1;
	add.s32 	%r106, %r76, %r4;
	mov.f32 	%f142, 0f00000000;
	mov.u32 	%r114, %r7;
$L__BB0_3:
	.pragma "nounroll";
	and.b32  	%r117, %r6, 1073741816;
	mul.wide.s32 	%rd6, %r114, 4;
	add.s64 	%rd7, %rd2, %rd6;
	ld.global.f32 	%f17, [%rd7];
	st.shared.f32 	[%r9], %f17;
	mul.wide.u32 	%rd8, %r106, 4;
	add.s64 	%rd9, %rd1, %rd8;
	ld.global.f32 	%f18, [%rd9];
	st.shared.f32 	[%r10], %f18;
	bar.sync 	0;
	ld.shared.f32 	%f19, [%r8];
	ld.shared.f32 	%f20, [%r11];
	fma.rn.f32 	%f21, %f19, %f20, %f142;
	ld.shared.f32 	%f22, [%r8+4];
	ld.shared.f32 	%f23, [%r11+8];
	fma.rn.f32 	%f24, %f22, %f23, %f21;
	bar.sync 	0;
	ld.global.f32 	%f25, [%rd7+8];
	st.shared.f32 	[%r9], %f25;
	mul.wide.u32 	%rd10, %r107, 4;
	add.s64 	%rd11, %rd1, %rd10;
	ld.global.f32 	%f26, [%rd11];
	st.shared.f32 	[%r10], %f26;
	bar.sync 	0;
	ld.shared.f32 	%f27, [%r8];
	ld.shared.f32 	%f28, [%r11];
	fma.rn.f32 	%f29, %f27, %f28, %f24;
	ld.shared.f32 	%f30, [%r8+4];
	ld.shared.f32 	%f31, [%r11+8];
	fma.rn.f32 	%f32, %f30, %f31, %f29;
	bar.sync 	0;
	ld.global.f32 	%f33, [%rd7+16];
	st.shared.f32 	[%r9], %f33;
	mul.wide.u32 	%rd12, %r108, 4;
	add.s64 	%rd13, %rd1, %rd12;
	ld.global.f32 	%f34, [%rd13];
	st.shared.f32 	[%r10], %f34;
	bar.sync 	0;
	ld.shared.f32 	%f35, [%r8];
	ld.shared.f32 	%f36, [%r11];
	fma.rn.f32 	%f37, %f35, %f36, %f32;
	ld.shared.f32 	%f38, [%r8+4];
	ld.shared.f32 	%f39, [%r11+8];
	fma.rn.f32 	%f40, %f38, %f39, %f37;
	bar.sync 	0;
	ld.global.f32 	%f41, [%rd7+24];
	st.shared.f32 	[%r9], %f41;
	mul.wide.u32 	%rd14, %r109, 4;
	add.s64 	%rd15, %rd1, %rd14;
	ld.global.f32 	%f42, [%rd15];
	st.shared.f32 	[%r10], %f42;
	bar.sync 	0;
	ld.shared.f32 	%f43, [%r8];
	ld.shared.f32 	%f44, [%r11];
	fma.rn.f32 	%f45, %f43, %f44, %f40;
	ld.shared.f32 	%f46, [%r8+4];
	ld.shared.f32 	%f47, [%r11+8];
	fma.rn.f32 	%f48, %f46, %f47, %f45;
	bar.sync 	0;
	ld.global.f32 	%f49, [%rd7+32];
	st.shared.f32 	[%r9], %f49;
	mul.wide.u32 	%rd16, %r110, 4;
	add.s64 	%rd17, %rd1, %rd16;
	ld.global.f32 	%f50, [%rd17];
	st.shared.f32 	[%r10], %f50;
	bar.sync 	0;
	ld.shared.f32 	%f51, [%r8];
	ld.shared.f32 	%f52, [%r11];
	fma.rn.f32 	%f53, %f51, %f52, %f48;
	ld.shared.f32 	%f54, [%r8+4];
	ld.shared.f32 	%f55, [%r11+8];
	fma.rn.f32 	%f56, %f54, %f55, %f53;
	bar.sync 	0;
	ld.global.f32 	%f57, [%rd7+40];
	st.shared.f32 	[%r9], %f57;
	mul.wide.u32 	%rd18, %r111, 4;
	add.s64 	%rd19, %rd1, %rd18;
	ld.global.f32 	%f58, [%rd19];
	st.shared.f32 	[%r10], %f58;
	bar.sync 	0;
	ld.shared.f32 	%f59, [%r8];
	ld.shared.f32 	%f60, [%r11];
	fma.rn.f32 	%f61, %f59, %f60, %f56;
	ld.shared.f32 	%f62, [%r8+4];
	ld.shared.f32 	%f63, [%r11+8];
	fma.rn.f32 	%f64, %f62, %f63, %f61;
	bar.sync 	0;
	ld.global.f32 	%f65, [%rd7+48];
	st.shared.f32 	[%r9], %f65;
	mul.wide.u32 	%rd20, %r112, 4;
	add.s64 	%rd21, %rd1, %rd20;
	ld.global.f32 	%f66, [%rd21];
	st.shared.f32 	[%r10], %f66;
	bar.sync 	0;
	ld.shared.f32 	%f67, [%r8];
	ld.shared.f32 	%f68, [%r11];
	fma.rn.f32 	%f69, %f67, %f68, %f64;
	ld.shared.f32 	%f70, [%r8+4];
	ld.shared.f32 	%f71, [%r11+8];
	fma.rn.f32 	%f72, %f70, %f71, %f69;
	bar.sync 	0;
	ld.global.f32 	%f73, [%rd7+56];
	st.shared.f32 	[%r9], %f73;
	mul.wide.u32 	%rd22, %r113, 4;
	add.s64 	%rd23, %rd1, %rd22;
	ld.global.f32 	%f74, [%rd23];
	st.shared.f32 	[%r10], %f74;
	bar.sync 	0;
	ld.shared.f32 	%f75, [%r8];
	ld.shared.f32 	%f76, [%r11];
	fma.rn.f32 	%f77, %f75, %f76, %f72;
	ld.shared.f32 	%f78, [%r8+4];
	ld.shared.f32 	%f79, [%r11+8];
	fma.rn.f32 	%f142, %f78, %f79, %f77;
	bar.sync 	0;
	add.s32 	%r115, %r115, 8;
	add.s32 	%r114, %r114, 16;
	shl.b32 	%r77, %r49, 4;
	add.s32 	%r113, %r113, %r77;
	add.s32 	%r112, %r112, %r77;
	add.s32 	%r111, %r111, %r77;
	add.s32 	%r110, %r110, %r77;
	add.s32 	%r109, %r109, %r77;
	add.s32 	%r108, %r108, %r77;
	add.s32 	%r107, %r107, %r77;
	add.s32 	%r106, %r106, %r77;
	setp.ne.s32 	%p3, %r115, 0;
	@%p3 bra 	$L__BB0_3;
$L__BB0_4:
	and.b32  	%r43, %r6, 7;
	setp.eq.s32 	%p4, %r43, 0;
	@%p4 bra 	$L__BB0_12;
	and.b32  	%r44, %r6, 3;
	setp.lt.u32 	%p5, %r43, 4;
	@%p5 bra 	$L__BB0_7;
	shl.b32 	%r78, %r117, 1;
	add.s32 	%r79, %r7, %r78;
	mul.wide.s32 	%rd24, %r79, 4;
	add.s64 	%rd25, %rd2, %rd24;
	ld.global.f32 	%f81, [%rd25];
	st.shared.f32 	[%r9], %f81;
	add.s32 	%r80, %r78, %r2;
	mad.lo.s32 	%r81, %r80, %r49, %r5;
	mul.wide.u32 	%rd26, %r81, 4;
	add.s64 	%rd27, %rd1, %rd26;
	ld.global.f32 	%f82, [%rd27];
	st.shared.f32 	[%r10], %f82;
	bar.sync 	0;
	ld.shared.f32 	%f83, [%r8];
	ld.shared.f32 	%f84, [%r11];
	fma.rn.f32 	%f85, %f83, %f84, %f142;
	ld.shared.f32 	%f86, [%r8+4];
	ld.shared.f32 	%f87, [%r11+8];
	fma.rn.f32 	%f88, %f86, %f87, %f85;
	bar.sync 	0;
	ld.global.f32 	%f89, [%rd25+8];
	st.shared.f32 	[%r9], %f89;
	add.s32 	%r82, %r80, 2;
	mad.lo.s32 	%r83, %r82, %r49, %r5;
	mul.wide.u32 	%rd28, %r83, 4;
	add.s64 	%rd29, %rd1, %rd28;
	ld.global.f32 	%f90, [%rd29];
	st.shared.f32 	[%r10], %f90;
	bar.sync 	0;
	ld.shared.f32 	%f91, [%r8];
	ld.shared.f32 	%f92, [%r11];
	fma.rn.f32 	%f93, %f91, %f92, %f88;
	ld.shared.f32 	%f94, [%r8+4];
	ld.shared.f32 	%f95, [%r11+8];
	fma.rn.f32 	%f96, %f94, %f95, %f93;
	bar.sync 	0;
	ld.global.f32 	%f97, [%rd25+16];
	st.shared.f32 	[%r9], %f97;
	add.s32 	%r84, %r80, 4;
	mad.lo.s32 	%r85, %r84, %r49, %r5;
	mul.wide.u32 	%rd30, %r85, 4;
	add.s64 	%rd31, %rd1, %rd30;
	ld.global.f32 	%f98, [%rd31];
	st.shared.f32 	[%r10], %f98;
	bar.sync 	0;
	ld.shared.f32 	%f99, [%r8];
	ld.shared.f32 	%f100, [%r11];
	fma.rn.f32 	%f101, %f99, %f100, %f96;
	ld.shared.f32 	%f102, [%r8+4];
	ld.shared.f32 	%f103, [%r11+8];
	fma.rn.f32 	%f104, %f102, %f103, %f101;
	bar.sync 	0;
	ld.global.f32 	%f105, [%rd25+24];
	st.shared.f32 	[%r9], %f105;
	add.s32 	%r86, %r80, 6;
	mad.lo.s32 	%r87, %r86, %r49, %r5;
	mul.wide.u32 	%rd32, %r87, 4;
	add.s64 	%rd33, %rd1, %rd32;
	ld.global.f32 	%f106, [%rd33];
	st.shared.f32 	[%r10], %f106;
	bar.sync 	0;
	ld.shared.f32 	%f107, [%r8];
	ld.shared.f32 	%f108, [%r11];
	fma.rn.f32 	%f109, %f107, %f108, %f104;
	ld.shared.f32 	%f110, [%r8+4];
	ld.shared.f32 	%f111, [%r11+8];
	fma.rn.f32 	%f142, %f110, %f111, %f109;
	bar.sync 	0;
	sub.s32 	%r88, %r78, %r117;
	add.s32 	%r117, %r88, 4;
$L__BB0_7:
	setp.eq.s32 	%p6, %r44, 0;
	@%p6 bra 	$L__BB0_12;
	setp.eq.s32 	%p7, %r44, 1;
	@%p7 bra 	$L__BB0_10;
	shl.b32 	%r89, %r117, 1;
	add.s32 	%r90, %r7, %r89;
	mul.wide.s32 	%rd34, %r90, 4;
	add.s64 	%rd35, %rd2, %rd34;
	ld.global.f32 	%f113, [%rd35];
	st.shared.f32 	[%r9], %f113;
	add.s32 	%r91, %r89, %r2;
	mad.lo.s32 	%r92, %r91, %r49, %r5;
	mul.wide.u32 	%rd36, %r92, 4;
	add.s64 	%rd37, %rd1, %rd36;
	ld.global.f32 	%f114, [%rd37];
	st.shared.f32 	[%r10], %f114;
	bar.sync 	0;
	ld.shared.f32 	%f115, [%r8];
	ld.shared.f32 	%f116, [%r11];
	fma.rn.f32 	%f117, %f115, %f116, %f142;
	ld.shared.f32 	%f118, [%r8+4];
	ld.shared.f32 	%f119, [%r11+8];
	fma.rn.f32 	%f120, %f118, %f119, %f117;
	bar.sync 	0;
	ld.global.f32 	%f121, [%rd35+8];
	st.shared.f32 	[%r9], %f121;
	add.s32 	%r93, %r91, 2;
	mad.lo.s32 	%r94, %r93, %r49, %r5;
	mul.wide.u32 	%rd38, %r94, 4;
	add.s64 	%rd39, %rd1, %rd38;
	ld.global.f32 	%f122, [%rd39];
	st.shared.f32 	[%r10], %f122;
	bar.sync 	0;
	ld.shared.f32 	%f123, [%r8];
	ld.shared.f32 	%f124, [%r11];
	fma.rn.f32 	%f125, %f123, %f124, %f120;
	ld.shared.f32 	%f126, [%r8+4];
	ld.shared.f32 	%f127, [%r11+8];
	fma.rn.f32 	%f142, %f126, %f127, %f125;
	bar.sync 	0;
	sub.s32 	%r95, %r89, %r117;
	add.s32 	%r117, %r95, 2;
$L__BB0_10:
	and.b32  	%r96, %r6, 1;
	setp.eq.b32 	%p8, %r96, 1;
	not.pred 	%p9, %p8;
	@%p9 bra 	$L__BB0_12;
	shl.b32 	%r97, %r117, 1;
	add.s32 	%r98, %r7, %r97;
	mul.wide.s32 	%rd40, %r98, 4;
	add.s64 	%rd41, %rd2, %rd40;
	ld.global.f32 	%f128, [%rd41];
	st.shared.f32 	[%r9], %f128;
	add.s32 	%r99, %r97, %r2;
	mad.lo.s32 	%r100, %r99, %r49, %r5;
	mul.wide.u32 	%rd42, %r100, 4;
	add.s64 	%rd43, %rd1, %rd42;
	ld.global.f32 	%f129, [%rd43];
	st.shared.f32 	[%r10], %f129;
	bar.sync 	0;
	ld.shared.f32 	%f130, [%r8];
	ld.shared.f32 	%f131, [%r11];
	fma.rn.f32 	%f132, %f130, %f131, %f142;
	ld.shared.f32 	%f133, [%r8+4];
	ld.shared.f32 	%f134, [%r11+8];
	fma.rn.f32 	%f142, %f133, %f134, %f132;
	bar.sync 	0;
$L__BB0_12:
	ld.param.u64 	%rd47, [_Z7matmul_PfS_S_i_param_2];
	cvta.to.global.u64 	%rd44, %rd47;
	mad.lo.s32 	%r105, %r49, %r3, %r5;
	mul.wide.s32 	%rd45, %r105, 4;
	add.s64 	%rd46, %rd44, %rd45;
	st.global.f32 	[%rd46], %f142;
	ret;

}
	// .globl	_Z6matmulPfS_S_i
.visible .entry _Z6matmulPfS_S_i(
	.param .u64 .ptr .align 1 _Z6matmulPfS_S_i_param_0,
	.param .u64 .ptr .align 1 _Z6matmulPfS_S_i_param_1,
	.param .u64 .ptr .align 1 _Z6matmulPfS_S_i_param_2,
	.param .u32 _Z6matmulPfS_S_i_param_3
)
{
	.reg .pred 	%p<10>;
	.reg .b32 	%r<119>;
	.reg .b32 	%f<143>;
	.reg .b64 	%rd<48>;
	// demoted variable
	.shared .align 4 .b8 _ZZ6matmulPfS_S_iE3Mds[16];
	// demoted variable
	.shared .align 4 .b8 _ZZ6matmulPfS_S_iE3Nds[16];
	ld.param.u64 	%rd4, [_Z6matmulPfS_S_i_param_0];
	ld.param.u64 	%rd5, [_Z6matmulPfS_S_i_param_1];
	ld.param.u32 	%r49, [_Z6matmulPfS_S_i_param_3];
	cvta.to.global.u64 	%rd1, %rd5;
	cvta.to.global.u64 	%rd2, %rd4;
	mov.u32 	%r50, %ctaid.x;
	mov.u32 	%r51, %ctaid.y;
	mov.u32 	%r1, %tid.x;
	mov.u32 	%r2, %tid.y;
	shl.b32 	%r52, %r51, 1;
	add.s32 	%r3, %r52, %r2;
	shl.b32 	%r4, %r50, 1;
	add.s32 	%r5, %r4, %r1;
	shr.u32 	%r53, %r49, 31;
	add.s32 	%r54, %r49, %r53;
	shr.s32 	%r6, %r54, 1;
	setp.lt.s32 	%p1, %r49, 2;
	mov.f32 	%f142, 0f00000000;
	@%p1 bra 	$L__BB1_12;
	mad.lo.s32 	%r7, %r49, %r3, %r1;
	shl.b32 	%r56, %r2, 3;
	mov.u32 	%r57, _ZZ6matmulPfS_S_iE3Mds;
	add.s32 	%r8, %r57, %r56;
	shl.b32 	%r58, %r1, 2;
	add.s32 	%r9, %r8, %r58;
	mov.u32 	%r59, _ZZ6matmulPfS_S_iE3Nds;
	add.s32 	%r11, %r59, %r58;
	add.s32 	%r10, %r11, %r56;
	add.s32 	%r60, %r6, -1;
	setp.lt.u32 	%p2, %r60, 7;
	mov.f32 	%f142, 0f00000000;
	mov.b32 	%r117, 0;
	@%p2 bra 	$L__BB1_4;
	and.b32  	%r61, %r6, 1073741816;
	neg.s32 	%r115, %r61;
	add.s32 	%r62, %r2, 14;
	mad.lo.s32 	%r63, %r49, %r62, %r1;
	add.s32 	%r113, %r63, %r4;
	add.s32 	%r64, %r2, 12;
	mad.lo.s32 	%r65, %r49, %r64, %r1;
	add.s32 	%r112, %r65, %r4;
	add.s32 	%r66, %r2, 10;
	mad.lo.s32 	%r67, %r49, %r66, %r1;
	add.s32 	%r111, %r67, %r4;
	add.s32 	%r68, %r2, 8;
	mad.lo.s32 	%r69, %r49, %r68, %r1;
	add.s32 	%r110, %r69, %r4;
	add.s32 	%r70, %r2, 6;
	mad.lo.s32 	%r71, %r49, %r70, %r1;
	add.s32 	%r109, %r71, %r4;
	add.s32 	%r72, %r2, 4;
	mad.lo.s32 	%r73, %r49, %r72, %r1;
	add.s32 	%r108, %r73, %r4;
	add.s32 	%r74, %r2, 2;
	mad.lo.s32 	%r75, %r49, %r74, %r1;
	add.s32 	%r107, %r75, %r4;
	mad.lo.s32 	%r76, %r2, %r49, %r1;
	add.s32 	%r106, %r76, %r4;
	mov.f32 	%f142, 0f00000000;
	mov.u32 	%r114, %r7;
$L__BB1_3:
	.pragma "nounroll";
	and.b32  	%r117, %r6, 1073741816;
	mul.wide.s32 	%rd6, %r114, 4;
	add.s64 	%rd7, %rd2, %rd6;
	ld.global.f32 	%f17, [%rd7];
	st.shared.f32 	[%r9], %f17;
	mul.wide.u32 	%rd8, %r106, 4;
	add.s64 	%rd9, %rd1, %rd8;
	ld.global.f32 	%f18, [%rd9];
	st.shared.f32 	[%r10], %f18;
	bar.sync 	0;
	ld.shared.f32 	%f19, [%r8];
	ld.shared.f32 	%f20, [%r11];
	fma.rn.f32 	%f21, %f19, %f20, %f142;
	ld.shared.f32 	%f22, [%r8+4];
	ld.shared.f32 	%f23, [%r11+8];
	fma.rn.f32 	%f24, %f22, %f23, %f21;
	bar.sync 	0;
	ld.global.f32 	%f25, [%rd7+8];
	st.shared.f32 	[%r9], %f25;
	mul.wide.u32 	%rd10, %r107, 4;
	add.s64 	%rd11, %rd1, %rd10;
	ld.global.f32 	%f26, [%rd11];
	st.shared.f32 	[%r10], %f26;
	bar.sync 	0;
	ld.shared.f32 	%f27, [%r8];
	ld.shared.f32 	%f28, [%r11];
	fma.rn.f32 	%f29, %f27, %f28, %f24;
	ld.shared.f32 	%f30, [%r8+4];
	ld.shared.f32 	%f31, [%r11+8];
	fma.rn.f32 	%f32, %f30, %f31, %f29;
	bar.sync 	0;
	ld.global.f32 	%f33, [%rd7+16];
	st.shared.f32 	[%r9], %f33;
	mul.wide.u32 	%rd12, %r108, 4;
	add.s64 	%rd13, %rd1, %rd12;
	ld.global.f32 	%f34, [%rd13];
	st.shared.f32 	[%r10], %f34;
	bar.sync 	0;
	ld.shared.f32 	%f35, [%r8];
	ld.shared.f32 	%f36, [%r11];
	fma.rn.f32 	%f37, %f35, %f36, %f32;
	ld.shared.f32 	%f38, [%r8+4];
	ld.shared.f32 	%f39, [%r11+8];
	fma.rn.f32 	%f40, %f38, %f39, %f37;
	bar.sync 	0;
	ld.global.f32 	%f41, [%rd7+24];
	st.shared.f32 	[%r9], %f41;
	mul.wide.u32 	%rd14, %r109, 4;
	add.s64 	%rd15, %rd1, %rd14;
	ld.global.f32 	%f42, [%rd15];
	st.shared.f32 	[%r10], %f42;
	bar.sync 	0;
	ld.shared.f32 	%f43, [%r8];
	ld.shared.f32 	%f44, [%r11];
	fma.rn.f32 	%f45, %f43, %f44, %f40;
	ld.shared.f32 	%f46, [%r8+4];
	ld.shared.f32 	%f47, [%r11+8];
	fma.rn.f32 	%f48, %f46, %f47, %f45;
	bar.sync 	0;
	ld.global.f32 	%f49, [%rd7+32];
	st.shared.f32 	[%r9], %f49;
	mul.wide.u32 	%rd16, %r110, 4;
	add.s64 	%rd17, %rd1, %rd16;
	ld.global.f32 	%f50, [%rd17];
	st.shared.f32 	[%r10], %f50;
	bar.sync 	0;
	ld.shared.f32 	%f51, [%r8];
	ld.shared.f32 	%f52, [%r11];
	fma.rn.f32 	%f53, %f51, %f52, %f48;
	ld.shared.f32 	%f54, [%r8+4];
	ld.shared.f32 	%f55, [%r11+8];
	fma.rn.f32 	%f56, %f54, %f55, %f53;
	bar.sync 	0;
	ld.global.f32 	%f57, [%rd7+40];
	st.shared.f32 	[%r9], %f57;
	mul.wide.u32 	%rd18, %r111, 4;
	add.s64 	%rd19, %rd1, %rd18;
	ld.global.f32 	%f58, [%rd19];
	st.shared.f32 	[%r10], %f58;
	bar.sync 	0;
	ld.shared.f32 	%f59, [%r8];
	ld.shared.f32 	%f60, [%r11];
	fma.rn.f32 	%f61, %f59, %f60, %f56;
	ld.shared.f32 	%f62, [%r8+4];
	ld.shared.f32 	%f63, [%r11+8];
	fma.rn.f32 	%f64, %f62, %f63, %f61;
	bar.sync 	0;
	ld.global.f32 	%f65, [%rd7+48];
	st.shared.f32 	[%r9], %f65;
	mul.wide.u32 	%rd20, %r112, 4;
	add.s64 	%rd21, %rd1, %rd20;
	ld.global.f32 	%f66, [%rd21];
	st.shared.f32 	[%r10], %f66;
	bar.sync 	0;
	ld.shared.f32 	%f67, [%r8];
	ld.shared.f32 	%f68, [%r11];
	fma.rn.f32 	%f69, %f67, %f68, %f64;
	ld.shared.f32 	%f70, [%r8+4];
	ld.shared.f32 	%f71, [%r11+8];
	fma.rn.f32 	%f72, %f70, %f71, %f69;
	bar.sync 	0;
	ld.global.f32 	%f73, [%rd7+56];
	st.shared.f32 	[%r9], %f73;
	mul.wide.u32 	%rd22, %r113, 4;
	add.s64 	%rd23, %rd1, %rd22;
	ld.global.f32 	%f74, [%rd23];
	st.shared.f32 	[%r10], %f74;
	bar.sync 	0;
	ld.shared.f32 	%f75, [%r8];
	ld.shared.f32 	%f76, [%r11];
	fma.rn.f32 	%f77, %f75, %f76, %f72;
	ld.shared.f32 	%f78, [%r8+4];
	ld.shared.f32 	%f79, [%r11+8];
	fma.rn.f32 	%f142, %f78, %f79, %f77;
	bar.sync 	0;
	add.s32 	%r115, %r115, 8;
	add.s32 	%r114, %r114, 16;
	shl.b32 	%r77, %r49, 4;
	add.s32 	%r113, %r113, %r77;
	add.s32 	%r112, %r112, %r77;
	add.s32 	%r111, %r111, %r77;
	add.s32 	%r110, %r110, %r77;
	add.s32 	%r109, %r109, %r77;
	add.s32 	%r108, %r108, %r77;
	add.s32 	%r107, %r107, %r77;
	add.s32 	%r106, %r106, %r77;
	setp.ne.s32 	%p3, %r115, 0;
	@%p3 bra 	$L__BB1_3;
$L__BB1_4:
	and.b32  	%r43, %r6, 7;
	setp.eq.s32 	%p4, %r43, 0;
	@%p4 bra 	$L__BB1_12;
	and.b32  	%r44, %r6, 3;
	setp.lt.u32 	%p5, %r43, 4;
	@%p5 bra 	$L__BB1_7;
	shl.b32 	%r78, %r117, 1;
	add.s32 	%r79, %r7, %r78;
	mul.wide.s32 	%rd24, %r79, 4;
	add.s64 	%rd25, %rd2, %rd24;
	ld.global.f32 	%f81, [%rd25];
	st.shared.f32 	[%r9], %f81;
	add.s32 	%r80, %r78, %r2;
	mad.lo.s32 	%r81, %r80, %r49, %r5;
	mul.wide.u32 	%rd26, %r81, 4;
	add.s64 	%rd27, %rd1, %rd26;
	ld.global.f32 	%f82, [%rd27];
	st.shared.f32 	[%r10], %f82;
	bar.sync 	0;
	ld.shared.f32 	%f83, [%r8];
	ld.shared.f32 	%f84, [%r11];
	fma.rn.f32 	%f85, %f83, %f84, %f142;
	ld.shared.f32 	%f86, [%r8+4];
	ld.shared.f32 	%f87, [%r11+8];
	fma.rn.f32 	%f88, %f86, %f87, %f85;
	bar.sync 	0;
	ld.global.f32 	%f89, [%rd25+8];
	st.shared.f32 	[%r9], %f89;
	add.s32 	%r82, %r80, 2;
	mad.lo.s32 	%r83, %r82, %r49, %r5;
	mul.wide.u32 	%rd28, %r83, 4;
	add.s64 	%rd29, %rd1, %rd28;
	ld.global.f32 	%f90, [%rd29];
	st.shared.f32 	[%r10], %f90;
	bar.sync 	0;
	ld.shared.f32 	%f91, [%r8];
	ld.shared.f32 	%f92, [%r11];
	fma.rn.f32 	%f93, %f91, %f92, %f88;
	ld.shared.f32 	%f94, [%r8+4];
	ld.shared.f32 	%f95, [%r11+8];
	fma.rn.f32 	%f96, %f94, %f95, %f93;
	bar.sync 	0;
	ld.global.f32 	%f97, [%rd25+16];
	st.shared.f32 	[%r9], %f97;
	add.s32 	%r84, %r80, 4;
	mad.lo.s32 	%r85, %r84, %r49, %r5;
	mul.wide.u32 	%rd30, %r85, 4;
	add.s64 	%rd31, %rd1, %rd30;
	ld.global.f32 	%f98, [%rd31];
	st.shared.f32 	[%r10], %f98;
	bar.sync 	0;
	ld.shared.f32 	%f99, [%r8];
	ld.shared.f32 	%f100, [%r11];
	fma.rn.f32 	%f101, %f99, %f100, %f96;
	ld.shared.f32 	%f102, [%r8+4];
	ld.shared.f32 	%f103, [%r11+8];
	fma.rn.f32 	%f104, %f102, %f103, %f101;
	bar.sync 	0;
	ld.global.f32 	%f105, [%rd25+24];
	st.shared.f32 	[%r9], %f105;
	add.s32 	%r86, %r80, 6;
	mad.lo.s32 	%r87, %r86, %r49, %r5;
	mul.wide.u32 	%rd32, %r87, 4;
	add.s64 	%rd33, %rd1, %rd32;
	ld.global.f32 	%f106, [%rd33];
	st.shared.f32 	[%r10], %f106;
	bar.sync 	0;
	ld.shared.f32 	%f107, [%r8];
	ld.shared.f32 	%f108, [%r11];
	fma.rn.f32 	%f109, %f107, %f108, %f104;
	ld.shared.f32 	%f110, [%r8+4];
	ld.shared.f32 	%f111, [%r11+8];
	fma.rn.f32 	%f142, %f110, %f111, %f109;
	bar.sync 	0;
	sub.s32 	%r88, %r78, %r117;
	add.s32 	%r117, %r88, 4;
$L__BB1_7:
	setp.eq.s32 	%p6, %r44, 0;
	@%p6 bra 	$L__BB1_12;
	setp.eq.s32 	%p7, %r44, 1;
	@%p7 bra 	$L__BB1_10;
	shl.b32 	%r89, %r117, 1;
	add.s32 	%r90, %r7, %r89;
	mul.wide.s32 	%rd34, %r90, 4;
	add.s64 	%rd35, %rd2, %rd34;
	ld.global.f32 	%f113, [%rd35];
	st.shared.f32 	[%r9], %f113;
	add.s32 	%r91, %r89, %r2;
	mad.lo.s32 	%r92, %r91, %r49, %r5;
	mul.wide.u32 	%rd36, %r92, 4;
	add.s64 	%rd37, %rd1, %rd36;
	ld.global.f32 	%f114, [%rd37];
	st.shared.f32 	[%r10], %f114;
	bar.sync 	0;
	ld.shared.f32 	%f115, [%r8];
	ld.shared.f32 	%f116, [%r11];
	fma.rn.f32 	%f117, %f115, %f116, %f142;
	ld.shared.f32 	%f118, [%r8+4];
	ld.shared.f32 	%f119, [%r11+8];
	fma.rn.f32 	%f120, %f118, %f119, %f117;
	bar.sync 	0;
	ld.global.f32 	%f121, [%rd35+8];
	st.shared.f32 	[%r9], %f121;
	add.s32 	%r93, %r91, 2;
	mad.lo.s32 	%r94, %r93, %r49, %r5;
	mul.wide.u32 	%rd38, %r94, 4;
	add.s64 	%rd39, %rd1, %rd38;
	ld.global.f32 	%f122, [%rd39];
	st.shared.f32 	[%r10], %f122;
	bar.sync 	0;
	ld.shared.f32 	%f123, [%r8];
	ld.shared.f32 	%f124, [%r11];
	fma.rn.f32 	%f125, %f123, %f124, %f120;
	ld.shared.f32 	%f126, [%r8+4];
	ld.shared.f32 	%f127, [%r11+8];
	fma.rn.f32 	%f142, %f126, %f127, %f125;
	bar.sync 	0;
	sub.s32 	%r95, %r89, %r117;
	add.s32 	%r117, %r95, 2;
$L__BB1_10:
	and.b32  	%r96, %r6, 1;
	setp.eq.b32 	%p8, %r96, 1;
	not.pred 	%p9, %p8;
	@%p9 bra 	$L__BB1_12;
	shl.b32 	%r97, %r117, 1;
	add.s32 	%r98, %r7, %r97;
	mul.wide.s32 	%rd40, %r98, 4;
	add.s64 	%rd41, %rd2, %rd40;
	ld.global.f32 	%f128, [%rd41];
	st.shared.f32 	[%r9], %f128;
	add.s32 	%r99, %r97, %r2;
	mad.lo.s32 	%r100, %r99, %r49, %r5;
	mul.wide.u32 	%rd42, %r100, 4;
	add.s64 	%rd43, %rd1, %rd42;
	ld.global.f32 	%f129, [%rd43];
	st.shared.f32 	[%r10], %f129;
	bar.sync 	0;
	ld.shared.f32 	%f130, [%r8];
	ld.shared.f32 	%f131, [%r11];
	fma.rn.f32 	%f132, %f130, %f131, %f142;
	ld.shared.f32 	%f133, [%r8+4];
	ld.shared.f32 	%f134, [%r11+8];
	fma.rn.f32 	%f142, %f133, %f134, %f132;
	bar.sync 	0;
$L__BB1_12:
	ld.param.u64 	%rd47, [_Z6matmulPfS_S_i_param_2];
	cvta.to.global.u64 	%rd44, %rd47;
	mad.lo.s32 	%r105, %r49, %r3, %r5;
	mul.wide.s32 	%rd45, %r105, 4;
	add.s64 	%rd46, %rd44, %rd45;
	st.global.f32 	[%rd46], %f142;
	ret;

}


// ===== COMPILED SASS (sm_100) =====

	.target	sm_100

	.elftype	@"ET_EXEC"


//--------------------- .note.nv.tkinfo           --------------------------
	.section	.note.nv.tkinfo,"",@"SHT_NOTE"
	.sectionflags	@"SHF_NOTE_NV_TKINFO"
	.tkinfo
        /*0018*/ 	.word	0x00000002
        /*0030*/ 	.string	""
        /*0030*/ 	.string	"ptxas"
        /*0030*/ 	.string	"Cuda compilation tools, release 13.0, V13.0.88"
        /*0030*/ 	.string	"Build cuda_13.0.r13.0/compiler.36424714_0"
        /*0030*/ 	.string	"-arch sm_100 -m 64 "



//--------------------- .note.nv.cuinfo           --------------------------
	.section	.note.nv.cuinfo,"",@"SHT_NOTE"
	.sectionflags	@"SHF_NOTE_NV_CUINFO"
        /*0018*/ 	.short	0x0002
        /*001a*/ 	.short	0x0064
        /*001c*/ 	.short	0x0082
	.zero		2


//--------------------- .nv.info                  --------------------------
	.section	.nv.info,"",@"SHT_CUDA_INFO"
	.align	4


	//----- nvinfo : EIATTR_REGCOUNT
	.align		4
        /*0000*/ 	.byte	0x04, 0x2f
        /*0002*/ 	.short	(.L_1 - .L_0)
	.align		4
.L_0:
        /*0004*/ 	.word	index@(_Z7matmul_PfS_S_i)
        /*0008*/ 	.word	0x00000028


	//----- nvinfo : EIATTR_FRAME_SIZE
	.align		4
.L_1:
        /*000c*/ 	.byte	0x04, 0x11
        /*000e*/ 	.short	(.L_3 - .L_2)
	.align		4
.L_2:
        /*0010*/ 	.word	index@(_Z7matmul_PfS_S_i)
        /*0014*/ 	.word	0x00000000


	//----- nvinfo : EIATTR_REGCOUNT
	.align		4
.L_3:
        /*0018*/ 	.byte	0x04, 0x2f
        /*001a*/ 	.short	(.L_5 - .L_4)
	.align		4
.L_4:
        /*001c*/ 	.word	index@(_Z6matmulPfS_S_i)
        /*0020*/ 	.word	0x00000028


	//----- nvinfo : EIATTR_FRAME_SIZE
	.align		4
.L_5:
        /*0024*/ 	.byte	0x04, 0x11
        /*0026*/ 	.short	(.L_7 - .L_6)
	.align		4
.L_6:
        /*0028*/ 	.word	index@(_Z6matmulPfS_S_i)
        /*002c*/ 	.word	0x00000000


	//----- nvinfo : EIATTR_MIN_STACK_SIZE
	.align		4
.L_7:
        /*0030*/ 	.byte	0x04, 0x12
        /*0032*/ 	.short	(.L_9 - .L_8)
	.align		4
.L_8:
        /*0034*/ 	.word	index@(_Z6matmulPfS_S_i)
        /*0038*/ 	.word	0x00000000


	//----- nvinfo : EIATTR_MIN_STACK_SIZE
	.align		4
.L_9:
        /*003c*/ 	.byte	0x04, 0x12
        /*003e*/ 	.short	(.L_11 - .L_10)
	.align		4
.L_10:
        /*0040*/ 	.word	index@(_Z7matmul_PfS_S_i)
        /*0044*/ 	.word	0x00000000
.L_11:


//--------------------- .nv.compat                --------------------------
	.section	.nv.compat,"",@"SHT_CUDA_COMPAT_INFO"
	.align	4
        /*0000*/ 	.byte	0x02, 0x09, 0x00, 0x00, 0x02, 0x02, 0x01, 0x00, 0x02, 0x05, 0x05, 0x00, 0x03, 0x07, 0x01, 0x01
        /*0010*/ 	.byte	0x02, 0x03, 0x00, 0x00, 0x02, 0x06, 0x01, 0x00, 0x04, 0x0b, 0x08, 0x00, 0x09, 0x00, 0x00, 0x00
        /*0020*/ 	.byte	0x00, 0x00, 0x00, 0x00


//--------------------- .nv.info._Z6matmulPfS_S_i --------------------------
	.section	.nv.info._Z6matmulPfS_S_i,"",@"SHT_CUDA_INFO"
	.sectionflags	@""
	.align	4


	//----- nvinfo : EIATTR_CUDA_API_VERSION
	.align		4
        /*0000*/ 	.byte	0x04, 0x37
        /*0002*/ 	.short	(.L_13 - .L_12)
.L_12:
        /*0004*/ 	.word	0x00000082


	//----- nvinfo : EIATTR_KPARAM_INFO
	.align		4
.L_13:
        /*0008*/ 	.byte	0x04, 0x17
        /*000a*/ 	.short	(.L_15 - .L_14)
.L_14:
        /*000c*/ 	.word	0x00000000
        /*0010*/ 	.short	0x0003
        /*0012*/ 	.short	0x0018
        /*0014*/ 	.byte	0x00, 0xf0, 0x11, 0x00


	//----- nvinfo : EIATTR_KPARAM_INFO
	.align		4
.L_15:
        /*0018*/ 	.byte	0x04, 0x17
        /*001a*/ 	.short	(.L_17 - .L_16)
.L_16:
        /*001c*/ 	.word	0x00000000
        /*0020*/ 	.short	0x0002
        /*0022*/ 	.short	0x0010
        /*0024*/ 	.byte	0x00, 0xf5, 0x21, 0x00


	//----- nvinfo : EIATTR_KPARAM_INFO
	.align		4
.L_17:
        /*0028*/ 	.byte	0x04, 0x17
        /*002a*/ 	.short	(.L_19 - .L_18)
.L_18:
        /*002c*/ 	.word	0x00000000
        /*0030*/ 	.short	0x0001
        /*0032*/ 	.short	0x0008
        /*0034*/ 	.byte	0x00, 0xf5, 0x21, 0x00


	//----- nvinfo : EIATTR_KPARAM_INFO
	.align		4
.L_19:
        /*0038*/ 	.byte	0x04, 0x17
        /*003a*/ 	.short	(.L_21 - .L_20)
.L_20:
        /*003c*/ 	.word	0x00000000
        /*0040*/ 	.short	0x0000
        /*0042*/ 	.short	0x0000
        /*0044*/ 	.byte	0x00, 0xf5, 0x21, 0x00


	//----- nvinfo : EIATTR_SPARSE_MMA_MASK
	.align		4
.L_21:
        /*0048*/ 	.byte	0x03, 0x50
        /*004a*/ 	.short	0x0000


	//----- nvinfo : EIATTR_MAXREG_COUNT
	.align		4
        /*004c*/ 	.byte	0x03, 0x1b
        /*004e*/ 	.short	0x00ff


	//----- nvinfo : EIATTR_NUM_BARRIERS
	.align		4
        /*0050*/ 	.byte	0x02, 0x4c
        /*0052*/ 	.byte	0x01
	.zero		1


	//----- nvinfo : EIATTR_MERCURY_ISA_VERSION
	.align		4
        /*0054*/ 	.byte	0x03, 0x5f
        /*0056*/ 	.short	0x0101


	//----- nvinfo : EIATTR_VRC_CTA_INIT_COUNT
	.align		4
        /*0058*/ 	.byte	0x02, 0x4a
	.zero		1
	.zero		1


	//----- nvinfo : EIATTR_EXIT_INSTR_OFFSETS
	.align		4
        /*005c*/ 	.byte	0x04, 0x1c
        /*005e*/ 	.short	(.L_23 - .L_22)


	//   ....[0]....
.L_22:
        /*0060*/ 	.word	0x000012a0


	//----- nvinfo : EIATTR_CBANK_PARAM_SIZE
	.align		4
.L_23:
        /*0064*/ 	.byte	0x03, 0x19
        /*0066*/ 	.short	0x001c


	//----- nvinfo : EIATTR_PARAM_CBANK
	.align		4
        /*0068*/ 	.byte	0x04, 0x0a
        /*006a*/ 	.short	(.L_25 - .L_24)
	.align		4
.L_24:
        /*006c*/ 	.word	index@(.nv.constant0._Z6matmulPfS_S_i)
        /*0070*/ 	.short	0x0380
        /*0072*/ 	.short	0x001c


	//----- nvinfo : EIATTR_SW_WAR
	.align		4
.L_25:
        /*0074*/ 	.byte	0x04, 0x36
        /*0076*/ 	.short	(.L_27 - .L_26)
.L_26:
        /*0078*/ 	.word	0x00000008
.L_27:


//--------------------- .nv.info._Z7matmul_PfS_S_i --------------------------
	.section	.nv.info._Z7matmul_PfS_S_i,"",@"SHT_CUDA_INFO"
	.sectionflags	@""
	.align	4


	//----- nvinfo : EIATTR_CUDA_API_VERSION
	.align		4
        /*0000*/ 	.byte	0x04, 0x37
        /*0002*/ 	.short	(.L_29 - .L_28)
.L_28:
        /*0004*/ 	.word	0x00000082


	//----- nvinfo : EIATTR_KPARAM_INFO
	.align		4
.L_29:
        /*0008*/ 	.byte	0x04, 0x17
        /*000a*/ 	.short	(.L_31 - .L_30)
.L_30:
        /*000c*/ 	.word	0x00000000
        /*0010*/ 	.short	0x0003
        /*0012*/ 	.short	0x0018
        /*0014*/ 	.byte	0x00, 0xf0, 0x11, 0x00


	//----- nvinfo : EIATTR_KPARAM_INFO
	.align		4
.L_31:
        /*0018*/ 	.byte	0x04, 0x17
        /*001a*/ 	.short	(.L_33 - .L_32)
.L_32:
        /*001c*/ 	.word	0x00000000
        /*0020*/ 	.short	0x0002
        /*0022*/ 	.short	0x0010
        /*0024*/ 	.byte	0x00, 0xf5, 0x21, 0x00


	//----- nvinfo : EIATTR_KPARAM_INFO
	.align		4
.L_33:
        /*0028*/ 	.byte	0x04, 0x17
        /*002a*/ 	.short	(.L_35 - .L_34)
.L_34:
        /*002c*/ 	.word	0x00000000
        /*0030*/ 	.short	0x0001
        /*0032*/ 	.short	0x0008
        /*0034*/ 	.byte	0x00, 0xf5, 0x21, 0x00


	//----- nvinfo : EIATTR_KPARAM_INFO
	.align		4
.L_35:
        /*0038*/ 	.byte	0x04, 0x17
        /*003a*/ 	.short	(.L_37 - .L_36)
.L_36:
        /*003c*/ 	.word	0x00000000
        /*0040*/ 	.short	0x0000
        /*0042*/ 	.short	0x0000
        /*0044*/ 	.byte	0x00, 0xf5, 0x21, 0x00


	//----- nvinfo : EIATTR_SPARSE_MMA_MASK
	.align		4
.L_37:
        /*0048*/ 	.byte	0x03, 0x50
        /*004a*/ 	.short	0x0000


	//----- nvinfo : EIATTR_MAXREG_COUNT
	.align		4
        /*004c*/ 	.byte	0x03, 0x1b
        /*004e*/ 	.short	0x00ff


	//----- nvinfo : EIATTR_NUM_BARRIERS
	.align		4
        /*0050*/ 	.byte	0x02, 0x4c
        /*0052*/ 	.byte	0x01
	.zero		1


	//----- nvinfo : EIATTR_MERCURY_ISA_VERSION
	.align		4
        /*0054*/ 	.byte	0x03, 0x5f
        /*0056*/ 	.short	0x0101


	//----- nvinfo : EIATTR_VRC_CTA_INIT_COUNT
	.align		4
        /*0058*/ 	.byte	0x02, 0x4a
	.zero		1
	.zero		1


	//----- nvinfo : EIATTR_EXIT_INSTR_OFFSETS
	.align		4
        /*005c*/ 	.byte	0x04, 0x1c
        /*005e*/ 	.short	(.L_39 - .L_38)


	//   ....[0]....
.L_38:
        /*0060*/ 	.word	0x000012a0


	//----- nvinfo : EIATTR_CBANK_PARAM_SIZE
	.align		4
.L_39:
        /*0064*/ 	.byte	0x03, 0x19
        /*0066*/ 	.short	0x001c


	//----- nvinfo : EIATTR_PARAM_CBANK
	.align		4
        /*0068*/ 	.byte	0x04, 0x0a
        /*006a*/ 	.short	(.L_41 - .L_40)
	.align		4
.L_40:
        /*006c*/ 	.word	index@(.nv.constant0._Z7matmul_PfS_S_i)
        /*0070*/ 	.short	0x0380
        /*0072*/ 	.short	0x001c


	//----- nvinfo : EIATTR_SW_WAR
	.align		4
.L_41:
        /*0074*/ 	.byte	0x04, 0x36
        /*0076*/ 	.short	(.L_43 - .L_42)
.L_42:
        /*0078*/ 	.word	0x00000008
.L_43:


//--------------------- .nv.callgraph             --------------------------
	.section	.nv.callgraph,"",@"SHT_CUDA_CALLGRAPH"
	.align	4
	.sectionentsize	8
	.align		4
        /*0000*/ 	.word	0x00000000
	.align		4
        /*0004*/ 	.word	0xffffffff
	.align		4
        /*0008*/ 	.word	0x00000000
	.align		4
        /*000c*/ 	.word	0xfffffffe
	.align		4
        /*0010*/ 	.word	0x00000000
	.align		4
        /*0014*/ 	.word	0xfffffffd
	.align		4
        /*0018*/ 	.word	0x00000000
	.align		4
        /*001c*/ 	.word	0xfffffffc


//--------------------- .text._Z6matmulPfS_S_i    --------------------------
	.section	.text._Z6matmulPfS_S_i,"ax",@progbits
	.align	128
        .global         _Z6matmulPfS_S_i
        .type           _Z6matmulPfS_S_i,@function
        .size           _Z6matmulPfS_S_i,(.L_x_12 - _Z6matmulPfS_S_i)
        .other          _Z6matmulPfS_S_i,@"STO_CUDA_ENTRY STV_DEFAULT"
_Z6matmulPfS_S_i:
.text._Z6matmulPfS_S_i:
[----:B------:R-:W-:Y:S08]  /*0000*/  LDC R1, c[0x0][0x37c] ;  /* 0x0000df00ff017b82 */ /* 0x000ff00000000800 */
[----:B------:R-:W0:Y:S01]  /*0010*/  LDC R3, c[0x0][0x398] ;  /* 0x0000e600ff037b82 */ /* 0x000e220000000800 */
[----:B------:R-:W1:Y:S01]  /*0020*/  S2R R5, SR_CTAID.Y ;  /* 0x0000000000057919 */ /* 0x000e620000002600 */
[----:B------:R-:W2:Y:S01]  /*0030*/  LDCU.64 UR8, c[0x0][0x358] ;  /* 0x00006b00ff0877ac */ /* 0x000ea20008000a00 */
[----:B------:R-:W-:Y:S01]  /*0040*/  HFMA2 R15, -RZ, RZ, 0, 0 ;  /* 0x00000000ff0f7431 */ /* 0x000fe200000001ff */
[----:B------:R-:W1:Y:S01]  /*0050*/  S2R R0, SR_TID.Y ;  /* 0x0000000000007919 */ /* 0x000e620000002200 */
[----:B------:R-:W3:Y:S01]  /*0060*/  S2R R14, SR_CTAID.X ;  /* 0x00000000000e7919 */ /* 0x000ee20000002500 */
[----:B------:R-:W3:Y:S01]  /*0070*/  S2R R25, SR_TID.X ;  /* 0x0000000000197919 */ /* 0x000ee20000002100 */
[----:B0-----:R-:W-:-:S02]  /*0080*/  ISETP.GE.AND P0, PT, R3, 0x2, PT ;  /* 0x000000020300780c */ /* 0x001fc40003f06270 */
[----:B-1----:R-:W-:Y:S02]  /*0090*/  LEA R4, R5, R0, 0x1 ;  /* 0x0000000005047211 */ /* 0x002fe400078e08ff */
[----:B---3--:R-:W-:-:S09]  /*00a0*/  LEA R6, R14, R25, 0x1 ;  /* 0x000000190e067211 */ /* 0x008fd200078e08ff */
[----:B--2---:R-:W-:Y:S05]  /*00b0*/  @!P0 BRA `(.L_x_0) ;  /* 0x0000001000688947 */ /* 0x004fea0003800000 */
[----:B------:R-:W0:Y:S01]  /*00c0*/  S2UR UR6, SR_CgaCtaId ;  /* 0x00000000000679c3 */ /* 0x000e220000008800 */
[-C--:B------:R-:W-:Y:S01]  /*00d0*/  LEA.HI R5, R3, R3.reuse, RZ, 0x1 ;  /* 0x0000000303057211 */ /* 0x080fe200078f08ff */
[----:B------:R-:W-:Y:S01]  /*00e0*/  UMOV UR4, 0x400 ;  /* 0x0000040000047882 */ /* 0x000fe20000000000 */
[----:B------:R-:W-:Y:S01]  /*00f0*/  IMAD R7, R4, R3, R25 ;  /* 0x0000000304077224 */ /* 0x000fe200078e0219 */
[----:B------:R-:W-:Y:S01]  /*0100*/  UIADD3 UR5, UPT, UPT, UR4, 0x10, URZ ;  /* 0x0000001004057890 */ /* 0x000fe2000fffe0ff */
[----:B------:R-:W-:Y:S02]  /*0110*/  SHF.R.S32.HI R5, RZ, 0x1, R5 ;  /* 0x00000001ff057819 */ /* 0x000fe40000011405 */
[----:B------:R-:W-:Y:S02]  /*0120*/  MOV R15, RZ ;  /* 0x000000ff000f7202 */ /* 0x000fe40000000f00 */
[----:B------:R-:W-:-:S04]  /*0130*/  IADD3 R2, PT, PT, R5, -0x1, RZ ;  /* 0xffffffff05027810 */ /* 0x000fc80007ffe0ff */
[----:B------:R-:W-:Y:S02]  /*0140*/  ISETP.GE.U32.AND P0, PT, R2, 0x7, PT ;  /* 0x000000070200780c */ /* 0x000fe40003f06070 */
[----:B------:R-:W-:Y:S01]  /*0150*/  MOV R2, RZ ;  /* 0x000000ff00027202 */ /* 0x000fe20000000f00 */
[----:B0-----:R-:W-:Y:S02]  /*0160*/  ULEA UR4, UR6, UR4, 0x18 ;  /* 0x0000000406047291 */ /* 0x001fe4000f8ec0ff */
[----:B------:R-:W-:-:S04]  /*0170*/  ULEA UR5, UR6, UR5, 0x18 ;  /* 0x0000000506057291 */ /* 0x000fc8000f8ec0ff */
[C---:B------:R-:W-:Y:S02]  /*0180*/  LEA R8, R0.reuse, UR4, 0x3 ;  /* 0x0000000400087c11 */ /* 0x040fe4000f8e18ff */
[C---:B------:R-:W-:Y:S02]  /*0190*/  LEA R9, R25.reuse, UR5, 0x2 ;  /* 0x0000000519097c11 */ /* 0x040fe4000f8e10ff */
[----:B------:R-:W-:Y:S02]  /*01a0*/  LEA R10, R25, R8, 0x2 ;  /* 0x00000008190a7211 */ /* 0x000fe400078e10ff */
[----:B------:R-:W-:Y:S01]  /*01b0*/  LEA R11, R0, R9, 0x3 ;  /* 0x00000009000b7211 */ /* 0x000fe200078e18ff */
[----:B------:R-:W-:Y:S06]  /*01c0*/  @!P0 BRA `(.L_x_1) ;  /* 0x00000008002c8947 */ /* 0x000fec0003800000 */
[C---:B------:R-:W-:Y:S01]  /*01d0*/  IADD3 R2, PT, PT, R0.reuse, 0xe, RZ ;  /* 0x0000000e00027810 */ /* 0x040fe20007ffe0ff */
[CCC-:B------:R-:W-:Y:S01]  /*01e0*/  IMAD R27, R0.reuse, R3.reuse, R25.reuse ;  /* 0x00000003001b7224 */ /* 0x1c0fe200078e0219 */
[C---:B------:R-:W-:Y:S02]  /*01f0*/  IADD3 R12, PT, PT, R0.reuse, 0xc, RZ ;  /* 0x0000000c000c7810 */ /* 0x040fe40007ffe0ff */
[----:B------:R-:W-:Y:S01]  /*0200*/  IADD3 R16, PT, PT, R0, 0xa, RZ ;  /* 0x0000000a00107810 */ /* 0x000fe20007ffe0ff */
[-CC-:B------:R-:W-:Y:S01]  /*0210*/  IMAD R13, R2, R3.reuse, R25.reuse ;  /* 0x00000003020d7224 */ /* 0x180fe200078e0219 */
        /* <DEDUP_REMOVED lines=8> */
[----:B------:R-:W-:Y:S01]  /*02a0*/  LOP3.LUT R12, R5, 0x3ffffff8, RZ, 0xc0, !PT ;  /* 0x3ffffff8050c7812 */ /* 0x000fe200078ec0ff */
[--C-:B------:R-:W-:Y:S01]  /*02b0*/  IMAD R23, R22, R3, R25.reuse ;  /* 0x0000000316177224 */ /* 0x100fe200078e0219 */
[----:B------:R-:W-:Y:S01]  /*02c0*/  LEA R34, R14, R27, 0x1 ;  /* 0x0000001b0e227211 */ /* 0x000fe200078e08ff */
[----:B------:R-:W-:Y:S01]  /*02d0*/  IMAD R25, R24, R3, R25 ;  /* 0x0000000318197224 */ /* 0x000fe200078e0219 */
[----:B------:R-:W-:-:S02]  /*02e0*/  LEA R24, R14, R13, 0x1 ;  /* 0x0000000d0e187211 */ /* 0x000fc400078e08ff */
[C---:B------:R-:W-:Y:S02]  /*02f0*/  LEA R16, R14.reuse, R15, 0x1 ;  /* 0x0000000f0e107211 */ /* 0x040fe400078e08ff */
[C---:B------:R-:W-:Y:S02]  /*0300*/  LEA R26, R14.reuse, R17, 0x1 ;  /* 0x000000110e1a7211 */ /* 0x040fe400078e08ff */
[C---:B------:R-:W-:Y:S02]  /*0310*/  LEA R28, R14.reuse, R19, 0x1 ;  /* 0x000000130e1c7211 */ /* 0x040fe400078e08ff */
[C---:B------:R-:W-:Y:S02]  /*0320*/  LEA R30, R14.reuse, R21, 0x1 ;  /* 0x000000150e1e7211 */ /* 0x040fe400078e08ff */
[C---:B------:R-:W-:Y:S02]  /*0330*/  LEA R32, R14.reuse, R23, 0x1 ;  /* 0x000000170e207211 */ /* 0x040fe400078e08ff */
[----:B------:R-:W-:-:S02]  /*0340*/  LEA R14, R14, R25, 0x1 ;  /* 0x000000190e0e7211 */ /* 0x000fc400078e08ff */
[----:B------:R-:W-:Y:S02]  /*0350*/  MOV R15, RZ ;  /* 0x000000ff000f7202 */ /* 0x000fe40000000f00 */
[----:B------:R-:W-:Y:S02]  /*0360*/  MOV R2, R7 ;  /* 0x0000000700027202 */ /* 0x000fe40000000f00 */
[----:B------:R-:W-:-:S07]  /*0370*/  IADD3 R13, PT, PT, -R12, RZ, RZ ;  /* 0x000000ff0c0d7210 */ /* 0x000fce0007ffe1ff */
.L_x_2:
[----:B------:R-:W0:Y:S08]  /*0380*/  LDC.64 R36, c[0x0][0x380] ;  /* 0x0000e000ff247b82 */ /* 0x000e300000000a00 */
[----:B------:R-:W1:Y:S01]  /*0390*/  LDC.64 R20, c[0x0][0x388] ;  /* 0x0000e200ff147b82 */ /* 0x000e620000000a00 */
[----:B0-----:R-:W-:-:S05]  /*03a0*/  IMAD.WIDE R36, R2, 0x4, R36 ;  /* 0x0000000402247825 */ /* 0x001fca00078e0224 */
[----:B------:R-:W2:Y:S01]  /*03b0*/  LDG.E R17, desc[UR8][R36.64] ;  /* 0x0000000824117981 */ /* 0x000ea2000c1e1900 */
[----:B-1----:R-:W-:-:S05]  /*03c0*/  IMAD.WIDE.U32 R22, R34, 0x4, R20 ;  /* 0x0000000422167825 */ /* 0x002fca00078e0014 */
[----:B------:R0:W3:Y:S02]  /*03d0*/  LDG.E R25, desc[UR8][R22.64] ;  /* 0x0000000816197981 */ /* 0x0000e4000c1e1900 */
[----:B0-----:R-:W-:Y:S02]  /*03e0*/  IMAD.WIDE.U32 R22, R14, 0x4, R20 ;  /* 0x000000040e167825 */ /* 0x001fe400078e0014 */
[----:B--2---:R-:W-:Y:S04]  /*03f0*/  STS [R10], R17 ;  /* 0x000000110a007388 */ /* 0x004fe80000000800 */
[----:B---3--:R-:W-:Y:S01]  /*0400*/  STS [R11], R25 ;  /* 0x000000190b007388 */ /* 0x008fe20000000800 */
[----:B------:R-:W-:Y:S06]  /*0410*/  BAR.SYNC.DEFER_BLOCKING 0x0 ;  /* 0x0000000000007b1d */ /* 0x000fec0000010000 */
[----:B------:R-:W-:Y:S04]  /*0420*/  LDS R27, [R9] ;  /* 0x00000000091b7984 */ /* 0x000fe80000000800 */
[----:B------:R-:W-:Y:S04]  /*0430*/  LDS R29, [R9+0x8] ;  /* 0x00000800091d7984 */ /* 0x000fe80000000800 */
[----:B------:R-:W0:Y:S01]  /*0440*/  LDS.64 R18, [R8] ;  /* 0x0000000008127984 */ /* 0x000e220000000a00 */
[----:B------:R-:W-:Y:S06]  /*0450*/  BAR.SYNC.DEFER_BLOCKING 0x0 ;  /* 0x0000000000007b1d */ /* 0x000fec0000010000 */
[----:B------:R-:W2:Y:S04]  /*0460*/  LDG.E R31, desc[UR8][R36.64+0x8] ;  /* 0x00000808241f7981 */ /* 0x000ea8000c1e1900 */
[----:B------:R1:W3:Y:S01]  /*0470*/  LDG.E R33, desc[UR8][R22.64] ;  /* 0x0000000816217981 */ /* 0x0002e2000c1e1900 */
[----:B0-----:R-:W-:-:S04]  /*0480*/  FFMA R18, R18, R27, R15 ;  /* 0x0000001b12127223 */ /* 0x001fc8000000000f */
[----:B------:R-:W-:Y:S01]  /*0490*/  FFMA R29, R29, R19, R18 ;  /* 0x000000131d1d7223 */ /* 0x000fe20000000012 */
[----:B-1----:R-:W-:Y:S01]  /*04a0*/  IMAD.WIDE.U32 R22, R32, 0x4, R20 ;  /* 0x0000000420167825 */ /* 0x002fe200078e0014 */
        /* <DEDUP_REMOVED lines=47> */
[--C-:B-1----:R-:W-:Y:S01]  /*07a0*/  IMAD.WIDE.U32 R22, R16, 0x4, R20.reuse ;  /* 0x0000000410167825 */ /* 0x102fe200078e0014 */
        /* <DEDUP_REMOVED lines=8> */
[----:B------:R1:W3:Y:S02]  /*0830*/  LDG.E R27, desc[UR8][R22.64] ;  /* 0x00000008161b7981 */ /* 0x0002e4000c1e1900 */
[----:B-1----:R-:W-:-:S02]  /*0840*/  IMAD.WIDE.U32 R22, R24, 0x4, R20 ;  /* 0x0000000418167825 */ /* 0x002fc400078e0014 */
[----:B--2---:R-:W-:Y:S04]  /*0850*/  STS [R10], R35 ;  /* 0x000000230a007388 */ /* 0x004fe80000000800 */
[----:B---3--:R-:W-:Y:S01]  /*0860*/  STS [R11], R27 ;  /* 0x0000001b0b007388 */ /* 0x008fe20000000800 */
[----:B------:R-:W-:Y:S06]  /*0870*/  BAR.SYNC.DEFER_BLOCKING 0x0 ;  /* 0x0000000000007b1d */ /* 0x000fec0000010000 */
[----:B------:R-:W-:Y:S04]  /*0880*/  LDS R29, [R9] ;  /* 0x00000000091d7984 */ /* 0x000fe80000000800 */
[----:B------:R-:W-:Y:S04]  /*0890*/  LDS R27, [R9+0x8] ;  /* 0x00000800091b7984 */ /* 0x000fe80000000800 */
[----:B------:R-:W1:Y:S01]  /*08a0*/  LDS.64 R20, [R8] ;  /* 0x0000000008147984 */ /* 0x000e620000000a00 */
[----:B------:R-:W-:Y:S06]  /*08b0*/  BAR.SYNC.DEFER_BLOCKING 0x0 ;  /* 0x0000000000007b1d */ /* 0x000fec0000010000 */
[----:B------:R-:W2:Y:S04]  /*08c0*/  LDG.E R37, desc[UR8][R36.64+0x38] ;  /* 0x0000380824257981 */ /* 0x000ea8000c1e1900 */
[----:B------:R-:W3:Y:S01]  /*08d0*/  LDG.E R22, desc[UR8][R22.64] ;  /* 0x0000000816167981 */ /* 0x000ee2000c1e1900 */
[----:B0-----:R-:W-:Y:S01]  /*08e0*/  FFMA R18, R18, R17, R15 ;  /* 0x0000001112127223 */ /* 0x001fe2000000000f */
[----:B------:R-:W-:-:S03]  /*08f0*/  IADD3 R13, PT, PT, R13, 0x8, RZ ;  /* 0x000000080d0d7810 */ /* 0x000fc60007ffe0ff */
[----:B------:R-:W-:Y:S01]  /*0900*/  FFMA R19, R25, R19, R18 ;  /* 0x0000001319137223 */ /* 0x000fe20000000012 */
[----:B------:R-:W-:-:S03]  /*0910*/  ISETP.NE.AND P0, PT, R13, RZ, PT ;  /* 0x000000ff0d00720c */ /* 0x000fc60003f05270 */
[----:B-1----:R-:W-:-:S04]  /*0920*/  FFMA R20, R20, R29, R19 ;  /* 0x0000001d14147223 */ /* 0x002fc80000000013 */
[----:B------:R-:W-:Y:S01]  /*0930*/  FFMA R21, R27, R21, R20 ;  /* 0x000000151b157223 */ /* 0x000fe20000000014 */
[----:B------:R-:W-:Y:S02]  /*0940*/  IADD3 R2, PT, PT, R2, 0x10, RZ ;  /* 0x0000001002027810 */ /* 0x000fe40007ffe0ff */
[C---:B------:R-:W-:Y:S02]  /*0950*/  LEA R34, R3.reuse, R34, 0x4 ;  /* 0x0000002203227211 */ /* 0x040fe400078e20ff */
[C---:B------:R-:W-:Y:S02]  /*0960*/  LEA R14, R3.reuse, R14, 0x4 ;  /* 0x0000000e030e7211 */ /* 0x040fe400078e20ff */
[C---:B------:R-:W-:Y:S02]  /*0970*/  LEA R32, R3.reuse, R32, 0x4 ;  /* 0x0000002003207211 */ /* 0x040fe400078e20ff */
[C---:B------:R-:W-:Y:S02]  /*0980*/  LEA R30, R3.reuse, R30, 0x4 ;  /* 0x0000001e031e7211 */ /* 0x040fe400078e20ff */
[----:B------:R-:W-:-:S02]  /*0990*/  LEA R28, R3, R28, 0x4 ;  /* 0x0000001c031c7211 */ /* 0x000fc400078e20ff */
[C---:B------:R-:W-:Y:S02]  /*09a0*/  LEA R26, R3.reuse, R26, 0x4 ;  /* 0x0000001a031a7211 */ /* 0x040fe400078e20ff */
[C---:B------:R-:W-:Y:S02]  /*09b0*/  LEA R24, R3.reuse, R24, 0x4 ;  /* 0x0000001803187211 */ /* 0x040fe400078e20ff */
[----:B------:R-:W-:Y:S01]  /*09c0*/  LEA R16, R3, R16, 0x4 ;  /* 0x0000001003107211 */ /* 0x000fe200078e20ff */
[----:B--2---:R-:W-:Y:S04]  /*09d0*/  STS [R10], R37 ;  /* 0x000000250a007388 */ /* 0x004fe80000000800 */
[----:B---3--:R-:W-:Y:S01]  /*09e0*/  STS [R11], R22 ;  /* 0x000000160b007388 */ /* 0x008fe20000000800 */
[----:B------:R-:W-:Y:S06]  /*09f0*/  BAR.SYNC.DEFER_BLOCKING 0x0 ;  /* 0x0000000000007b1d */ /* 0x000fec0000010000 */
[----:B------:R-:W-:Y:S04]  /*0a00*/  LDS R33, [R9] ;  /* 0x0000000009217984 */ /* 0x000fe80000000800 */
[----:B------:R-:W0:Y:S04]  /*0a10*/  LDS.64 R22, [R8] ;  /* 0x0000000008167984 */ /* 0x000e280000000a00 */
[----:B------:R-:W1:Y:S01]  /*0a20*/  LDS R31, [R9+0x8] ;  /* 0x00000800091f7984 */ /* 0x000e620000000800 */
[----:B0-----:R-:W-:-:S04]  /*0a30*/  FFMA R22, R22, R33, R21 ;  /* 0x0000002116167223 */ /* 0x001fc80000000015 */
[----:B-1----:R-:W-:Y:S01]  /*0a40*/  FFMA R15, R31, R23, R22 ;  /* 0x000000171f0f7223 */ /* 0x002fe20000000016 */
[----:B------:R-:W-:Y:S06]  /*0a50*/  BAR.SYNC.DEFER_BLOCKING 0x0 ;  /* 0x0000000000007b1d */ /* 0x000fec0000010000 */
[----:B------:R-:W-:Y:S05]  /*0a60*/  @P0 BRA `(.L_x_2) ;  /* 0xfffffff800440947 */ /* 0x000fea000383ffff */
[----:B------:R-:W-:-:S07]  /*0a70*/  MOV R2, R12 ;  /* 0x0000000c00027202 */ /* 0x000fce0000000f00 */
.L_x_1:
[----:B------:R-:W-:-:S13]  /*0a80*/  LOP3.LUT P0, R12, R5, 0x7, RZ, 0xc0, !PT ;  /* 0x00000007050c7812 */ /* 0x000fda000780c0ff */
[----:B------:R-:W-:Y:S05]  /*0a90*/  @!P0 BRA `(.L_x_0) ;  /* 0x0000000400f08947 */ /* 0x000fea0003800000 */
[----:B------:R-:W-:Y:S02]  /*0aa0*/  ISETP.GE.U32.AND P0, PT, R12, 0x4, PT ;  /* 0x000000040c00780c */ /* 0x000fe40003f06070 */
[----:B------:R-:W-:-:S04]  /*0ab0*/  LOP3.LUT R31, R5, 0x3, RZ, 0xc0, !PT ;  /* 0x00000003051f7812 */ /* 0x000fc800078ec0ff */
[----:B------:R-:W-:-:S07]  /*0ac0*/  ISETP.NE.AND P1, PT, R31, RZ, PT ;  /* 0x000000ff1f00720c */ /* 0x000fce0003f25270 */
[----:B------:R-:W-:Y:S06]  /*0ad0*/  @!P0 BRA `(.L_x_3) ;  /* 0x0000000000f88947 */ /* 0x000fec0003800000 */
[----:B------:R-:W0:Y:S01]  /*0ae0*/  LDC.64 R12, c[0x0][0x380] ;  /* 0x0000e000ff0c7b82 */ /* 0x000e220000000a00 */
[C---:B------:R-:W-:Y:S02]  /*0af0*/  LEA R27, R2.reuse, R0, 0x1 ;  /* 0x00000000021b7211 */ /* 0x040fe400078e08ff */
[----:B------:R-:W-:-:S03]  /*0b00*/  LEA R17, R2, R7, 0x1 ;  /* 0x0000000702117211 */ /* 0x000fc600078e08ff */
[----:B------:R-:W-:Y:S02]  /*0b10*/  IMAD R19, R27, R3, R6 ;  /* 0x000000031b137224 */ /* 0x000fe400078e0206 */
[----:B------:R-:W1:Y:S01]  /*0b20*/  LDC.64 R20, c[0x0][0x388] ;  /* 0x0000e200ff147b82 */ /* 0x000e620000000a00 */
[----:B0-----:R-:W-:-:S05]  /*0b30*/  IMAD.WIDE R12, R17, 0x4, R12 ;  /* 0x00000004110c7825 */ /* 0x001fca00078e020c */
[----:B------:R-:W2:Y:S01]  /*0b40*/  LDG.E R23, desc[UR8][R12.64] ;  /* 0x000000080c177981 */ /* 0x000ea2000c1e1900 */
[----:B-1----:R-:W-:-:S06]  /*0b50*/  IMAD.WIDE.U32 R18, R19, 0x4, R20 ;  /* 0x0000000413127825 */ /* 0x002fcc00078e0014 */
[----:B------:R-:W3:Y:S01]  /*0b60*/  LDG.E R18, desc[UR8][R18.64] ;  /* 0x0000000812127981 */ /* 0x000ee2000c1e1900 */
[----:B------:R-:W-:-:S05]  /*0b70*/  IADD3 R14, PT, PT, R27, 0x2, RZ ;  /* 0x000000021b0e7810 */ /* 0x000fca0007ffe0ff */
[----:B------:R-:W-:-:S04]  /*0b80*/  IMAD R25, R14, R3, R6 ;  /* 0x000000030e197224 */ /* 0x000fc800078e0206 */
[----:B------:R-:W-:Y:S01]  /*0b90*/  IMAD.WIDE.U32 R24, R25, 0x4, R20 ;  /* 0x0000000419187825 */ /* 0x000fe200078e0014 */
[----:B--2---:R0:W-:Y:S04]  /*0ba0*/  STS [R10], R23 ;  /* 0x000000170a007388 */ /* 0x0041e80000000800 */
        /* <DEDUP_REMOVED lines=8> */
[----:B------:R-:W-:-:S05]  /*0c30*/  IADD3 R19, PT, PT, R27, 0x4, RZ ;  /* 0x000000041b137810 */ /* 0x000fca0007ffe0ff */
[----:B------:R-:W-:-:S04]  /*0c40*/  IMAD R19, R19, R3, R6 ;  /* 0x0000000313137224 */ /* 0x000fc800078e0206 */
[----:B0-----:R-:W-:Y:S01]  /*0c50*/  IMAD.WIDE.U32 R22, R19, 0x4, R20 ;  /* 0x0000000413167825 */ /* 0x001fe200078e0014 */
        /* <DEDUP_REMOVED lines=8> */
[----:B------:R-:W3:Y:S01]  /*0ce0*/  LDG.E R22, desc[UR8][R22.64] ;  /* 0x0000000816167981 */ /* 0x000ee2000c1e1900 */
[----:B------:R-:W-:-:S05]  /*0cf0*/  IADD3 R27, PT, PT, R27, 0x6, RZ ;  /* 0x000000061b1b7810 */ /* 0x000fca0007ffe0ff */
[----:B------:R-:W-:-:S04]  /*0d00*/  IMAD R25, R27, R3, R6 ;  /* 0x000000031b197224 */ /* 0x000fc800078e0206 */
[----:B------:R-:W-:Y:S01]  /*0d10*/  IMAD.WIDE.U32 R24, R25, 0x4, R20 ;  /* 0x0000000419187825 */ /* 0x000fe200078e0014 */
[----:B--2---:R-:W-:Y:S04]  /*0d20*/  STS [R10], R35 ;  /* 0x000000230a007388 */ /* 0x004fe80000000800 */
[----:B---3--:R-:W-:Y:S01]  /*0d30*/  STS [R11], R22 ;  /* 0x000000160b007388 */ /* 0x008fe20000000800 */
[----:B------:R-:W-:Y:S06]  /*0d40*/  BAR.SYNC.DEFER_BLOCKING 0x0 ;  /* 0x0000000000007b1d */ /* 0x000fec0000010000 */
[----:B------:R-:W-:Y:S04]  /*0d50*/  LDS R27, [R9] ;  /* 0x00000000091b7984 */ /* 0x000fe80000000800 */
[----:B------:R-:W-:Y:S04]  /*0d60*/  LDS R30, [R9+0x8] ;  /* 0x00000800091e7984 */ /* 0x000fe80000000800 */
[----:B------:R-:W2:Y:S01]  /*0d70*/  LDS.64 R20, [R8] ;  /* 0x0000000008147984 */ /* 0x000ea20000000a00 */
[----:B------:R-:W-:Y:S06]  /*0d80*/  BAR.SYNC.DEFER_BLOCKING 0x0 ;  /* 0x0000000000007b1d */ /* 0x000fec0000010000 */
[----:B------:R-:W3:Y:S04]  /*0d90*/  LDG.E R13, desc[UR8][R12.64+0x18] ;  /* 0x000018080c0d7981 */ /* 0x000ee8000c1e1900 */
[----:B------:R-:W4:Y:S01]  /*0da0*/  LDG.E R24, desc[UR8][R24.64] ;  /* 0x0000000818187981 */ /* 0x000f22000c1e1900 */
[----:B-1----:R-:W-:-:S04]  /*0db0*/  FFMA R15, R16, R14, R15 ;  /* 0x0000000e100f7223 */ /* 0x002fc8000000000f */
[----:B------:R-:W-:-:S04]  /*0dc0*/  FFMA R15, R26, R17, R15 ;  /* 0x000000111a0f7223 */ /* 0x000fc8000000000f */
[----:B0-----:R-:W-:-:S04]  /*0dd0*/  FFMA R15, R18, R29, R15 ;  /* 0x0000001d120f7223 */ /* 0x001fc8000000000f */
[----:B------:R-:W-:-:S04]  /*0de0*/  FFMA R15, R28, R19, R15 ;  /* 0x000000131c0f7223 */ /* 0x000fc8000000000f */
[----:B--2---:R-:W-:-:S04]  /*0df0*/  FFMA R15, R20, R27, R15 ;  /* 0x0000001b140f7223 */ /* 0x004fc8000000000f */
[----:B------:R-:W-:Y:S01]  /*0e00*/  FFMA R15, R30, R21, R15 ;  /* 0x000000151e0f7223 */ /* 0x000fe2000000000f */
[----:B------:R-:W-:-:S04]  /*0e10*/  LEA R2, R2, -R2, 0x1 ;  /* 0x8000000202027211 */ /* 0x000fc800078e08ff */
[----:B------:R-:W-:Y:S01]  /*0e20*/  IADD3 R2, PT, PT, R2, 0x4, RZ ;  /* 0x0000000402027810 */ /* 0x000fe20007ffe0ff */
[----:B---3--:R-:W-:Y:S04]  /*0e30*/  STS [R10], R13 ;  /* 0x0000000d0a007388 */ /* 0x008fe80000000800 */
[----:B----4-:R-:W-:Y:S01]  /*0e40*/  STS [R11], R24 ;  /* 0x000000180b007388 */ /* 0x010fe20000000800 */
[----:B------:R-:W-:Y:S06]  /*0e50*/  BAR.SYNC.DEFER_BLOCKING 0x0 ;  /* 0x0000000000007b1d */ /* 0x000fec0000010000 */
[----:B------:R-:W-:Y:S04]  /*0e60*/  LDS R32, [R9] ;  /* 0x0000000009207984 */ /* 0x000fe80000000800 */
[----:B------:R-:W0:Y:S04]  /*0e70*/  LDS.64 R22, [R8] ;  /* 0x0000000008167984 */ /* 0x000e280000000a00 */
[----:B------:R-:W1:Y:S01]  /*0e80*/  LDS R33, [R9+0x8] ;  /* 0x0000080009217984 */ /* 0x000e620000000800 */
[----:B0-----:R-:W-:-:S04]  /*0e90*/  FFMA R22, R22, R32, R15 ;  /* 0x0000002016167223 */ /* 0x001fc8000000000f */
[----:B-1----:R-:W-:Y:S01]  /*0ea0*/  FFMA R15, R33, R23, R22 ;  /* 0x00000017210f7223 */ /* 0x002fe20000000016 */
[----:B------:R-:W-:Y:S06]  /*0eb0*/  BAR.SYNC.DEFER_BLOCKING 0x0 ;  /* 0x0000000000007b1d */ /* 0x000fec0000010000 */
.L_x_3:
[----:B------:R-:W-:Y:S05]  /*0ec0*/  @!P1 BRA `(.L_x_0) ;  /* 0x0000000000e49947 */ /* 0x000fea0003800000 */
[----:B------:R-:W-:Y:S02]  /*0ed0*/  ISETP.NE.AND P0, PT, R31, 0x1, PT ;  /* 0x000000011f00780c */ /* 0x000fe40003f05270 */
[----:B------:R-:W-:-:S04]  /*0ee0*/  LOP3.LUT R5, R5, 0x1, RZ, 0xc0, !PT ;  /* 0x0000000105057812 */ /* 0x000fc800078ec0ff */
[----:B------:R-:W-:-:S07]  /*0ef0*/  ISETP.NE.U32.AND P1, PT, R5, 0x1, PT ;  /* 0x000000010500780c */ /* 0x000fce0003f25070 */
        /* <DEDUP_REMOVED lines=22> */
[----:B0-----:R-:W-:-:S04]  /*1060*/  FFMA R14, R16, R14, R15 ;  /* 0x0000000e100e7223 */ /* 0x001fc8000000000f */
[----:B------:R-:W-:Y:S01]  /*1070*/  FFMA R17, R23, R17, R14 ;  /* 0x0000001117117223 */ /* 0x000fe2000000000e */
[----:B------:R-:W-:-:S04]  /*1080*/  LEA R2, R2, -R2, 0x1 ;  /* 0x8000000202027211 */ /* 0x000fc800078e08ff */
[----:B------:R-:W-:Y:S01]  /*1090*/  IADD3 R2, PT, PT, R2, 0x2, RZ ;  /* 0x0000000202027810 */ /* 0x000fe20007ffe0ff */
        /* <DEDUP_REMOVED lines=9> */
.L_x_4:
[----:B------:R-:W-:Y:S05]  /*1130*/  @P1 BRA `(.L_x_0) ;  /* 0x0000000000481947 */ /* 0x000fea0003800000 */
[----:B------:R-:W0:Y:S01]  /*1140*/  LDC.64 R12, c[0x0][0x380] ;  /* 0x0000e000ff0c7b82 */ /* 0x000e220000000a00 */
[C---:B------:R-:W-:Y:S02]  /*1150*/  LEA R0, R2.reuse, R0, 0x1 ;  /* 0x0000000002007211 */ /* 0x040fe400078e08ff */
[----:B------:R-:W-:-:S03]  /*1160*/  LEA R7, R2, R7, 0x1 ;  /* 0x0000000702077211 */ /* 0x000fc600078e08ff */
[----:B------:R-:W-:Y:S02]  /*1170*/  IMAD R5, R0, R3, R6 ;  /* 0x0000000300057224 */ /* 0x000fe400078e0206 */
[----:B------:R-:W1:Y:S01]  /*1180*/  LDC.64 R16, c[0x0][0x388] ;  /* 0x0000e200ff107b82 */ /* 0x000e620000000a00 */
[----:B0-----:R-:W-:-:S06]  /*1190*/  IMAD.WIDE R12, R7, 0x4, R12 ;  /* 0x00000004070c7825 */ /* 0x001fcc00078e020c */
[----:B------:R-:W2:Y:S01]  /*11a0*/  LDG.E R13, desc[UR8][R12.64] ;  /* 0x000000080c0d7981 */ /* 0x000ea2000c1e1900 */
[----:B-1----:R-:W-:-:S06]  /*11b0*/  IMAD.WIDE.U32 R16, R5, 0x4, R16 ;  /* 0x0000000405107825 */ /* 0x002fcc00078e0010 */
[----:B------:R-:W3:Y:S04]  /*11c0*/  LDG.E R16, desc[UR8][R16.64] ;  /* 0x0000000810107981 */ /* 0x000ee8000c1e1900 */
        /* <DEDUP_REMOVED lines=9> */
.L_x_0:
[----:B------:R-:W0:Y:S01]  /*1260*/  LDC.64 R8, c[0x0][0x390] ;  /* 0x0000e400ff087b82 */ /* 0x000e220000000a00 */
[----:B------:R-:W-:-:S04]  /*1270*/  IMAD R3, R4, R3, R6 ;  /* 0x0000000304037224 */ /* 0x000fc800078e0206 */
[----:B0-----:R-:W-:-:S05]  /*1280*/  IMAD.WIDE R2, R3, 0x4, R8 ;  /* 0x0000000403027825 */ /* 0x001fca00078e0208 */
[----:B------:R-:W-:Y:S01]  /*1290*/  STG.E desc[UR8][R2.64], R15 ;  /* 0x0000000f02007986 */ /* 0x000fe2000c101908 */
[----:B------:R-:W-:Y:S05]  /*12a0*/  EXIT ;  /* 0x000000000000794d */ /* 0x000fea0003800000 */
.L_x_5:
[----:B------:R-:W-:-:S00]  /*12b0*/  BRA `(.L_x_5) ;  /* 0xfffffffc00fc7947 */ /* 0x000fc0000383ffff */
[----:B------:R-:W-:-:S00]  /*12c0*/  NOP ;  /* 0x0000000000007918 */ /* 0x000fc00000000000 */
        /* <DEDUP_REMOVED lines=11> */
.L_x_12:


//--------------------- .text._Z7matmul_PfS_S_i   --------------------------
	.section	.text._Z7matmul_PfS_S_i,"ax",@progbits
	.align	128
        .global         _Z7matmul_PfS_S_i
        .type           _Z7matmul_PfS_S_i,@function
        .size           _Z7matmul_PfS_S_i,(.L_x_13 - _Z7matmul_PfS_S_i)
        .other          _Z7matmul_PfS_S_i,@"STO_CUDA_ENTRY STV_DEFAULT"
_Z7matmul_PfS_S_i:
.text._Z7matmul_PfS_S_i:
        /* <DEDUP_REMOVED lines=56> */
.L_x_8:
        /* <DEDUP_REMOVED lines=112> */
.L_x_7:
        /* <DEDUP_REMOVED lines=68> */
.L_x_9:
        /* <DEDUP_REMOVED lines=39> */
.L_x_10:
        /* <DEDUP_REMOVED lines=19> */
.L_x_6:
[----:B------:R-:W0:Y:S01]  /*1260*/  LDC.64 R8, c[0x0][0x390] ;  /* 0x0000e400ff087b82 */ /* 0x000e220000000a00 */
[----:B------:R-:W-:-:S04]  /*1270*/  IMAD R3, R4, R3, R6 ;  /* 0x0000000304037224 */ /* 0x000fc800078e0206 */
[----:B0-----:R-:W-:-:S05]  /*1280*/  IMAD.WIDE R2, R3, 0x4, R8 ;  /* 0x0000000403027825 */ /* 0x001fca00078e0208 */
[----:B------:R-:W-:Y:S01]  /*1290*/  STG.E desc[UR8][R2.64], R15 ;  /* 0x0000000f02007986 */ /* 0x000fe2000c101908 */
[----:B------:R-:W-:Y:S05]  /*12a0*/  EXIT ;  /* 0x000000000000794d */ /* 0x000fea0003800000 */
.L_x_11:
        /* <DEDUP_REMOVED lines=13> */
.L_x_13:


//--------------------- .nv.shared._Z6matmulPfS_S_i --------------------------
	.section	.nv.shared._Z6matmulPfS_S_i,"aw",@nobits
	.sectionflags	@""
	.align	4
.nv.shared._Z6matmulPfS_S_i:
	.zero		1056


//--------------------- .nv.shared.reserved.0     --------------------------
	.section	.nv.shared.reserved.0,"aw",@nobits
	.weak		__nv_reservedSMEM_offset_0_alias
	.size		__nv_reservedSMEM_offset_0_alias, 0, 64
	.other		__nv_reservedSMEM_offset_0_alias,@"STO_CUDA_RESERVED_SHARED STV_DEFAULT"
__nv_reservedSMEM_offset_0_alias:
	.zero		0
	.zero		64


//--------------------- .nv.shared._Z7matmul_PfS_S_i --------------------------
	.section	.nv.shared._Z7matmul_PfS_S_i,"aw",@nobits
	.sectionflags	@""
	.align	4
.nv.shared._Z7matmul_PfS_S_i:
	.zero		1056


//--------------------- .nv.constant0._Z6matmulPfS_S_i --------------------------
	.section	.nv.constant0._Z6matmulPfS_S_i,"a",@progbits
	.sectionflags	@""
	.align	4
.nv.constant0._Z6matmulPfS_S_i:
	.zero		924


//--------------------- .nv.constant0._Z7matmul_PfS_S_i --------------------------
	.section	.nv.constant0._Z7matmul_PfS_S_i,"a",@progbits
	.sectionflags	@""
	.align	4
.nv.constant0._Z7matmul_PfS_S_i:
	.zero		924


//--------------------- SYMBOLS --------------------------

	.type		.nv.reservedSmem.offset0,@object
	.size		.nv.reservedSmem.offset0,0x4
	.type		.nv.reservedSmem.cap,@object
	.size		.nv.reservedSmem.cap,0x4
